//
// Generated by NVIDIA NVVM Compiler
//
// Compiler Build ID: CL-36424714
// Cuda compilation tools, release 13.0, V13.0.88
// Based on NVVM 20.0.0
//

.version 9.0
.target sm_100
.address_size 64

	// .globl	_Z11read_kernelILi128ELi1EEvPKvPv

.visible .entry _Z11read_kernelILi128ELi1EEvPKvPv(
	.param .u64 .ptr .align 1 _Z11read_kernelILi128ELi1EEvPKvPv_param_0,
	.param .u64 .ptr .align 1 _Z11read_kernelILi128ELi1EEvPKvPv_param_1
)
{
	.reg .pred 	%p<2>;
	.reg .b32 	%r<17>;
	.reg .b64 	%rd<6>;

	ld.param.u64 	%rd3, [_Z11read_kernelILi128ELi1EEvPKvPv_param_0];
	ld.param.u64 	%rd1, [_Z11read_kernelILi128ELi1EEvPKvPv_param_1];
	mov.u32 	%r9, %ctaid.x;
	shl.b32 	%r10, %r9, 7;
	mov.u32 	%r11, %tid.x;
	add.s32 	%r12, %r10, %r11;
	mul.wide.s32 	%rd4, %r12, 16;
	add.s64 	%rd2, %rd3, %rd4;
	// begin inline asm
	ld.global.cs.v4.b32 {%r5, %r6, %r7, %r8}, [%rd2];
	// end inline asm
	setp.eq.s32 	%p1, %r5, 0;
	@%p1 bra 	$L__BB0_2;
	// begin inline asm
	st.global.cs.v4.b32 [%rd1], {%r5, %r6, %r7, %r8};
	// end inline asm
$L__BB0_2:
	ret;

}
	// .globl	_Z12write_kernelILi128ELi1EEvPv
.visible .entry _Z12write_kernelILi128ELi1EEvPv(
	.param .u64 .ptr .align 1 _Z12write_kernelILi128ELi1EEvPv_param_0
)
{
	.reg .b32 	%r<9>;
	.reg .b64 	%rd<4>;

	ld.param.u64 	%rd2, [_Z12write_kernelILi128ELi1EEvPv_param_0];
	mov.u32 	%r5, %ctaid.x;
	shl.b32 	%r6, %r5, 7;
	mov.u32 	%r7, %tid.x;
	add.s32 	%r8, %r6, %r7;
	mul.wide.s32 	%rd3, %r8, 16;
	add.s64 	%rd1, %rd2, %rd3;
	mov.b32 	%r4, 0;
	// begin inline asm
	st.global.cs.v4.b32 [%rd1], {%r4, %r4, %r4, %r4};
	// end inline asm
	ret;

}
	// .globl	_Z11copy_kernelILi128ELi1EEvPKvPv
.visible .entry _Z11copy_kernelILi128ELi1EEvPKvPv(
	.param .u64 .ptr .align 1 _Z11copy_kernelILi128ELi1EEvPKvPv_param_0,
	.param .u64 .ptr .align 1 _Z11copy_kernelILi128ELi1EEvPKvPv_param_1
)
{
	.reg .b32 	%r<13>;
	.reg .b64 	%rd<6>;

	ld.param.u64 	%rd3, [_Z11copy_kernelILi128ELi1EEvPKvPv_param_0];
	ld.param.u64 	%rd4, [_Z11copy_kernelILi128ELi1EEvPKvPv_param_1];
	mov.u32 	%r9, %ctaid.x;
	shl.b32 	%r10, %r9, 7;
	mov.u32 	%r11, %tid.x;
	add.s32 	%r12, %r10, %r11;
	mul.wide.s32 	%rd5, %r12, 16;
	add.s64 	%rd1, %rd3, %rd5;
	add.s64 	%rd2, %rd4, %rd5;
	// begin inline asm
	ld.global.cs.v4.b32 {%r1, %r2, %r3, %r4}, [%rd1];
	// end inline asm
	// begin inline asm
	st.global.cs.v4.b32 [%rd2], {%r1, %r2, %r3, %r4};
	// end inline asm
	ret;

}


// ===== COMPILED SASS (sm_100) =====

	.target	sm_100

	.elftype	@"ET_EXEC"


//--------------------- .note.nv.tkinfo           --------------------------
	.section	.note.nv.tkinfo,"",@"SHT_NOTE"
	.sectionflags	@"SHF_NOTE_NV_TKINFO"
	.tkinfo
        /*0018*/ 	.word	0x00000002
        /*0030*/ 	.string	""
        /*0030*/ 	.string	"ptxas"
        /*0030*/ 	.string	"Cuda compilation tools, release 13.0, V13.0.88"
        /*0030*/ 	.string	"Build cuda_13.0.r13.0/compiler.36424714_0"
        /*0030*/ 	.string	"-arch sm_100 -m 64 "



//--------------------- .note.nv.cuinfo           --------------------------
	.section	.note.nv.cuinfo,"",@"SHT_NOTE"
	.sectionflags	@"SHF_NOTE_NV_CUINFO"
        /*0018*/ 	.short	0x0002
        /*001a*/ 	.short	0x0064
        /*001c*/ 	.short	0x0082
	.zero		2


//--------------------- .nv.info                  --------------------------
	.section	.nv.info,"",@"SHT_CUDA_INFO"
	.align	4


	//----- nvinfo : EIATTR_REGCOUNT
	.align		4
        /*0000*/ 	.byte	0x04, 0x2f
        /*0002*/ 	.short	(.L_1 - .L_0)
	.align		4
.L_0:
        /*0004*/ 	.word	index@(_Z11read_kernelILi128ELi1EEvPKvPv)
        /*0008*/ 	.word	0x0000000a


	//----- nvinfo : EIATTR_FRAME_SIZE
	.align		4
.L_1:
        /*000c*/ 	.byte	0x04, 0x11
        /*000e*/ 	.short	(.L_3 - .L_2)
	.align		4
.L_2:
        /*0010*/ 	.word	index@(_Z11read_kernelILi128ELi1EEvPKvPv)
        /*0014*/ 	.word	0x00000000


	//----- nvinfo : EIATTR_REGCOUNT
	.align		4
.L_3:
        /*0018*/ 	.byte	0x04, 0x2f
        /*001a*/ 	.short	(.L_5 - .L_4)
	.align		4
.L_4:
        /*001c*/ 	.word	index@(_Z12write_kernelILi128ELi1EEvPv)
        /*0020*/ 	.word	0x00000008


	//----- nvinfo : EIATTR_FRAME_SIZE
	.align		4
.L_5:
        /*0024*/ 	.byte	0x04, 0x11
        /*0026*/ 	.short	(.L_7 - .L_6)
	.align		4
.L_6:
        /*0028*/ 	.word	index@(_Z12write_kernelILi128ELi1EEvPv)
        /*002c*/ 	.word	0x00000000


	//----- nvinfo : EIATTR_REGCOUNT
	.align		4
.L_7:
        /*0030*/ 	.byte	0x04, 0x2f
        /*0032*/ 	.short	(.L_9 - .L_8)
	.align		4
.L_8:
        /*0034*/ 	.word	index@(_Z11copy_kernelILi128ELi1EEvPKvPv)
        /*0038*/ 	.word	0x0000000e


	//----- nvinfo : EIATTR_FRAME_SIZE
	.align		4
.L_9:
        /*003c*/ 	.byte	0x04, 0x11
        /*003e*/ 	.short	(.L_11 - .L_10)
	.align		4
.L_10:
        /*0040*/ 	.word	index@(_Z11copy_kernelILi128ELi1EEvPKvPv)
        /*0044*/ 	.word	0x00000000


	//----- nvinfo : EIATTR_MIN_STACK_SIZE
	.align		4
.L_11:
        /*0048*/ 	.byte	0x04, 0x12
        /*004a*/ 	.short	(.L_13 - .L_12)
	.align		4
.L_12:
        /*004c*/ 	.word	index@(_Z11copy_kernelILi128ELi1EEvPKvPv)
        /*0050*/ 	.word	0x00000000


	//----- nvinfo : EIATTR_MIN_STACK_SIZE
	.align		4
.L_13:
        /*0054*/ 	.byte	0x04, 0x12
        /*0056*/ 	.short	(.L_15 - .L_14)
	.align		4
.L_14:
        /*0058*/ 	.word	index@(_Z12write_kernelILi128ELi1EEvPv)
        /*005c*/ 	.word	0x00000000


	//----- nvinfo : EIATTR_MIN_STACK_SIZE
	.align		4
.L_15:
        /*0060*/ 	.byte	0x04, 0x12
        /*0062*/ 	.short	(.L_17 - .L_16)
	.align		4
.L_16:
        /*0064*/ 	.word	index@(_Z11read_kernelILi128ELi1EEvPKvPv)
        /*0068*/ 	.word	0x00000000
.L_17:


//--------------------- .nv.compat                --------------------------
	.section	.nv.compat,"",@"SHT_CUDA_COMPAT_INFO"
	.align	4
        /*0000*/ 	.byte	0x02, 0x09, 0x00, 0x00, 0x02, 0x02, 0x01, 0x00, 0x02, 0x05, 0x05, 0x00, 0x03, 0x07, 0x01, 0x01
        /*0010*/ 	.byte	0x02, 0x03, 0x00, 0x00, 0x02, 0x06, 0x01, 0x00, 0x04, 0x0b, 0x08, 0x00, 0x09, 0x00, 0x00, 0x00
        /*0020*/ 	.byte	0x00, 0x00, 0x00, 0x00


//--------------------- .nv.info._Z11copy_kernelILi128ELi1EEvPKvPv --------------------------
	.section	.nv.info._Z11copy_kernelILi128ELi1EEvPKvPv,"",@"SHT_CUDA_INFO"
	.sectionflags	@""
	.align	4


	//----- nvinfo : EIATTR_CUDA_API_VERSION
	.align		4
        /*0000*/ 	.byte	0x04, 0x37
        /*0002*/ 	.short	(.L_19 - .L_18)
.L_18:
        /*0004*/ 	.word	0x00000082


	//----- nvinfo : EIATTR_KPARAM_INFO
	.align		4
.L_19:
        /*0008*/ 	.byte	0x04, 0x17
        /*000a*/ 	.short	(.L_21 - .L_20)
.L_20:
        /*000c*/ 	.word	0x00000000
        /*0010*/ 	.short	0x0001
        /*0012*/ 	.short	0x0008
        /*0014*/ 	.byte	0x00, 0xf5, 0x21, 0x00


	//----- nvinfo : EIATTR_KPARAM_INFO
	.align		4
.L_21:
        /*0018*/ 	.byte	0x04, 0x17
        /*001a*/ 	.short	(.L_23 - .L_22)
.L_22:
        /*001c*/ 	.word	0x00000000
        /*0020*/ 	.short	0x0000
        /*0022*/ 	.short	0x0000
        /*0024*/ 	.byte	0x00, 0xf5, 0x21, 0x00


	//----- nvinfo : EIATTR_SPARSE_MMA_MASK
	.align		4
.L_23:
        /*0028*/ 	.byte	0x03, 0x50
        /*002a*/ 	.short	0x0000


	//----- nvinfo : EIATTR_MAXREG_COUNT
	.align		4
        /*002c*/ 	.byte	0x03, 0x1b
        /*002e*/ 	.short	0x00ff


	//----- nvinfo : EIATTR_MERCURY_ISA_VERSION
	.align		4
        /*0030*/ 	.byte	0x03, 0x5f
        /*0032*/ 	.short	0x0101


	//----- nvinfo : EIATTR_VRC_CTA_INIT_COUNT
	.align		4
        /*0034*/ 	.byte	0x02, 0x4a
	.zero		1
	.zero		1


	//----- nvinfo : EIATTR_EXIT_INSTR_OFFSETS
	.align		4
        /*0038*/ 	.byte	0x04, 0x1c
        /*003a*/ 	.short	(.L_25 - .L_24)


	//   ....[0]....
.L_24:
        /*003c*/ 	.word	0x000000b0


	//----- nvinfo : EIATTR_CBANK_PARAM_SIZE
	.align		4
.L_25:
        /*0040*/ 	.byte	0x03, 0x19
        /*0042*/ 	.short	0x0010


	//----- nvinfo : EIATTR_PARAM_CBANK
	.align		4
        /*0044*/ 	.byte	0x04, 0x0a
        /*0046*/ 	.short	(.L_27 - .L_26)
	.align		4
.L_26:
        /*0048*/ 	.word	index@(.nv.constant0._Z11copy_kernelILi128ELi1EEvPKvPv)
        /*004c*/ 	.short	0x0380
        /*004e*/ 	.short	0x0010


	//----- nvinfo : EIATTR_SW_WAR
	.align		4
.L_27:
        /*0050*/ 	.byte	0x04, 0x36
        /*0052*/ 	.short	(.L_29 - .L_28)
.L_28:
        /*0054*/ 	.word	0x00000008
.L_29:


//--------------------- .nv.info._Z12write_kernelILi128ELi1EEvPv --------------------------
	.section	.nv.info._Z12write_kernelILi128ELi1EEvPv,"",@"SHT_CUDA_INFO"
	.sectionflags	@""
	.align	4


	//----- nvinfo : EIATTR_CUDA_API_VERSION
	.align		4
        /*0000*/ 	.byte	0x04, 0x37
        /*0002*/ 	.short	(.L_31 - .L_30)
.L_30:
        /*0004*/ 	.word	0x00000082


	//----- nvinfo : EIATTR_KPARAM_INFO
	.align		4
.L_31:
        /*0008*/ 	.byte	0x04, 0x17
        /*000a*/ 	.short	(.L_33 - .L_32)
.L_32:
        /*000c*/ 	.word	0x00000000
        /*0010*/ 	.short	0x0000
        /*0012*/ 	.short	0x0000
        /*0014*/ 	.byte	0x00, 0xf5, 0x21, 0x00


	//----- nvinfo : EIATTR_SPARSE_MMA_MASK
	.align		4
.L_33:
        /*0018*/ 	.byte	0x03, 0x50
        /*001a*/ 	.short	0x0000


	//----- nvinfo : EIATTR_MAXREG_COUNT
	.align		4
        /*001c*/ 	.byte	0x03, 0x1b
        /*001e*/ 	.short	0x00ff


	//----- nvinfo : EIATTR_MERCURY_ISA_VERSION
	.align		4
        /*0020*/ 	.byte	0x03, 0x5f
        /*0022*/ 	.short	0x0101


	//----- nvinfo : EIATTR_VRC_CTA_INIT_COUNT
	.align		4
        /*0024*/ 	.byte	0x02, 0x4a
	.zero		1
	.zero		1


	//----- nvinfo : EIATTR_EXIT_INSTR_OFFSETS
	.align		4
        /*0028*/ 	.byte	0x04, 0x1c
        /*002a*/ 	.short	(.L_35 - .L_34)


	//   ....[0]....
.L_34:
        /*002c*/ 	.word	0x00000080


	//----- nvinfo : EIATTR_CBANK_PARAM_SIZE
	.align		4
.L_35:
        /*0030*/ 	.byte	0x03, 0x19
        /*0032*/ 	.short	0x0008


	//----- nvinfo : EIATTR_PARAM_CBANK
	.align		4
        /*0034*/ 	.byte	0x04, 0x0a
        /*0036*/ 	.short	(.L_37 - .L_36)
	.align		4
.L_36:
        /*0038*/ 	.word	index@(.nv.constant0._Z12write_kernelILi128ELi1EEvPv)
        /*003c*/ 	.short	0x0380
        /*003e*/ 	.short	0x0008


	//----- nvinfo : EIATTR_SW_WAR
	.align		4
.L_37:
        /*0040*/ 	.byte	0x04, 0x36
        /*0042*/ 	.short	(.L_39 - .L_38)
.L_38:
        /*0044*/ 	.word	0x00000008
.L_39:


//--------------------- .nv.info._Z11read_kernelILi128ELi1EEvPKvPv --------------------------
	.section	.nv.info._Z11read_kernelILi128ELi1EEvPKvPv,"",@"SHT_CUDA_INFO"
	.sectionflags	@""
	.align	4


	//----- nvinfo : EIATTR_CUDA_API_VERSION
	.align		4
        /*0000*/ 	.byte	0x04, 0x37
        /*0002*/ 	.short	(.L_41 - .L_40)
.L_40:
        /*0004*/ 	.word	0x00000082


	//----- nvinfo : EIATTR_KPARAM_INFO
	.align		4
.L_41:
        /*0008*/ 	.byte	0x04, 0x17
        /*000a*/ 	.short	(.L_43 - .L_42)
.L_42:
        /*000c*/ 	.word	0x00000000
        /*0010*/ 	.short	0x0001
        /*0012*/ 	.short	0x0008
        /*0014*/ 	.byte	0x00, 0xf5, 0x21, 0x00


	//----- nvinfo : EIATTR_KPARAM_INFO
	.align		4
.L_43:
        /*0018*/ 	.byte	0x04, 0x17
        /*001a*/ 	.short	(.L_45 - .L_44)
.L_44:
        /*001c*/ 	.word	0x00000000
        /*0020*/ 	.short	0x0000
        /*0022*/ 	.short	0x0000
        /*0024*/ 	.byte	0x00, 0xf5, 0x21, 0x00


	//----- nvinfo : EIATTR_SPARSE_MMA_MASK
	.align		4
.L_45:
        /*0028*/ 	.byte	0x03, 0x50
        /*002a*/ 	.short	0x0000


	//----- nvinfo : EIATTR_MAXREG_COUNT
	.align		4
        /*002c*/ 	.byte	0x03, 0x1b
        /*002e*/ 	.short	0x00ff


	//----- nvinfo : EIATTR_MERCURY_ISA_VERSION
	.align		4
        /*0030*/ 	.byte	0x03, 0x5f
        /*0032*/ 	.short	0x0101


	//----- nvinfo : EIATTR_VRC_CTA_INIT_COUNT
	.align		4
        /*0034*/ 	.byte	0x02, 0x4a
	.zero		1
	.zero		1


	//----- nvinfo : EIATTR_EXIT_INSTR_OFFSETS
	.align		4
        /*0038*/ 	.byte	0x04, 0x1c
        /*003a*/ 	.short	(.L_47 - .L_46)


	//   ....[0]....
.L_46:
        /*003c*/ 	.word	0x00000090


	//   ....[1]....
        /*0040*/ 	.word	0x000000c0


	//----- nvinfo : EIATTR_CBANK_PARAM_SIZE
	.align		4
.L_47:
        /*0044*/ 	.byte	0x03, 0x19
        /*0046*/ 	.short	0x0010


	//----- nvinfo : EIATTR_PARAM_CBANK
	.align		4
        /*0048*/ 	.byte	0x04, 0x0a
        /*004a*/ 	.short	(.L_49 - .L_48)
	.align		4
.L_48:
        /*004c*/ 	.word	index@(.nv.constant0._Z11read_kernelILi128ELi1EEvPKvPv)
        /*0050*/ 	.short	0x0380
        /*0052*/ 	.short	0x0010


	//----- nvinfo : EIATTR_SW_WAR
	.align		4
.L_49:
        /*0054*/ 	.byte	0x04, 0x36
        /*0056*/ 	.short	(.L_51 - .L_50)
.L_50:
        /*0058*/ 	.word	0x00000008
.L_51:


//--------------------- .nv.callgraph             --------------------------
	.section	.nv.callgraph,"",@"SHT_CUDA_CALLGRAPH"
	.align	4
	.sectionentsize	8
	.align		4
        /*0000*/ 	.word	0x00000000
	.align		4
        /*0004*/ 	.word	0xffffffff
	.align		4
        /*0008*/ 	.word	0x00000000
	.align		4
        /*000c*/ 	.word	0xfffffffe
	.align		4
        /*0010*/ 	.word	0x00000000
	.align		4
        /*0014*/ 	.word	0xfffffffd
	.align		4
        /*0018*/ 	.word	0x00000000
	.align		4
        /*001c*/ 	.word	0xfffffffc


//--------------------- .text._Z11copy_kernelILi128ELi1EEvPKvPv --------------------------
	.section	.text._Z11copy_kernelILi128ELi1EEvPKvPv,"ax",@progbits
	.align	128
        .global         _Z11copy_kernelILi128ELi1EEvPKvPv
        .type           _Z11copy_kernelILi128ELi1EEvPKvPv,@function
        .size           _Z11copy_kernelILi128ELi1EEvPKvPv,(.L_x_3 - _Z11copy_kernelILi128ELi1EEvPKvPv)
        .other          _Z11copy_kernelILi128ELi1EEvPKvPv,@"STO_CUDA_ENTRY STV_DEFAULT"
_Z11copy_kernelILi128ELi1EEvPKvPv:
.text._Z11copy_kernelILi128ELi1EEvPKvPv:
[----:B------:R-:W-:Y:S01]  /*0000*/  LDC R1, c[0x0][0x37c] ;  /* 0x0000df00ff017b82 */ /* 0x000fe20000000800 */
[----:B------:R-:W0:Y:S07]  /*0010*/  S2R R7, SR_CTAID.X ;  /* 0x0000000000077919 */ /* 0x000e2e0000002500 */
[----:B------:R-:W1:Y:S01]  /*0020*/  LDC.64 R2, c[0x0][0x380] ;  /* 0x0000e000ff027b82 */ /* 0x000e620000000a00 */
[----:B------:R-:W2:Y:S01]  /*0030*/  LDCU.64 UR4, c[0x0][0x358] ;  /* 0x00006b00ff0477ac */ /* 0x000ea20008000a00 */
[----:B------:R-:W0:Y:S06]  /*0040*/  S2R R0, SR_TID.X ;  /* 0x0000000000007919 */ /* 0x000e2c0000002100 */
[----:B------:R-:W3:Y:S01]  /*0050*/  LDC.64 R4, c[0x0][0x388] ;  /* 0x0000e200ff047b82 */ /* 0x000ee20000000a00 */
[----:B0-----:R-:W-:-:S05]  /*0060*/  LEA R7, R7, R0, 0x7 ;  /* 0x0000000007077211 */ /* 0x001fca00078e38ff */
[----:B-1----:R-:W-:-:S05]  /*0070*/  IMAD.WIDE R2, R7, 0x10, R2 ;  /* 0x0000001007027825 */ /* 0x002fca00078e0202 */
[----:B--2---:R-:W2:Y:S01]  /*0080*/  LDG.E.EF.128 R8, desc[UR4][R2.64] ;  /* 0x0000000402087981 */ /* 0x004ea2000c0e1d00 */
[----:B---3--:R-:W-:-:S05]  /*0090*/  IMAD.WIDE R4, R7, 0x10, R4 ;  /* 0x0000001007047825 */ /* 0x008fca00078e0204 */
[----:B--2---:R-:W-:Y:S01]  /*00a0*/  STG.E.EF.128 desc[UR4][R4.64], R8 ;  /* 0x0000000804007986 */ /* 0x004fe2000c001d04 */
[----:B------:R-:W-:Y:S05]  /*00b0*/  EXIT ;  /* 0x000000000000794d */ /* 0x000fea0003800000 */
.L_x_0:
[----:B------:R-:W-:-:S00]  /*00c0*/  BRA `(.L_x_0) ;  /* 0xfffffffc00fc7947 */ /* 0x000fc0000383ffff */
[----:B------:R-:W-:-:S00]  /*00d0*/  NOP ;  /* 0x0000000000007918 */ /* 0x000fc00000000000 */
        /* <DEDUP_REMOVED lines=10> */
.L_x_3:


//--------------------- .text._Z12write_kernelILi128ELi1EEvPv --------------------------
	.section	.text._Z12write_kernelILi128ELi1EEvPv,"ax",@progbits
	.align	128
        .global         _Z12write_kernelILi128ELi1EEvPv
        .type           _Z12write_kernelILi128ELi1EEvPv,@function
        .size           _Z12write_kernelILi128ELi1EEvPv,(.L_x_4 - _Z12write_kernelILi128ELi1EEvPv)
        .other          _Z12write_kernelILi128ELi1EEvPv,@"STO_CUDA_ENTRY STV_DEFAULT"
_Z12write_kernelILi128ELi1EEvPv:
.text._Z12write_kernelILi128ELi1EEvPv:
[----:B------:R-:W-:Y:S01]  /*0000*/  LDC R1, c[0x0][0x37c] ;  /* 0x0000df00ff017b82 */ /* 0x000fe20000000800 */
[----:B------:R-:W0:Y:S07]  /*0010*/  S2R R5, SR_CTAID.X ;  /* 0x0000000000057919 */ /* 0x000e2e0000002500 */
[----:B------:R-:W1:Y:S01]  /*0020*/  LDC.64 R2, c[0x0][0x380] ;  /* 0x0000e000ff027b82 */ /* 0x000e620000000a00 */
[----:B------:R-:W2:Y:S01]  /*0030*/  LDCU.64 UR4, c[0x0][0x358] ;  /* 0x00006b00ff0477ac */ /* 0x000ea20008000a00 */
[----:B------:R-:W0:Y:S02]  /*0040*/  S2R R0, SR_TID.X ;  /* 0x0000000000007919 */ /* 0x000e240000002100 */
[----:B0-----:R-:W-:-:S05]  /*0050*/  LEA R5, R5, R0, 0x7 ;  /* 0x0000000005057211 */ /* 0x001fca00078e38ff */
[----:B-1----:R-:W-:-:S05]  /*0060*/  IMAD.WIDE R2, R5, 0x10, R2 ;  /* 0x0000001005027825 */ /* 0x002fca00078e0202 */
[----:B--2---:R-:W-:Y:S01]  /*0070*/  STG.E.EF.128 desc[UR4][R2.64], RZ ;  /* 0x000000ff02007986 */ /* 0x004fe2000c001d04 */
[----:B------:R-:W-:Y:S05]  /*0080*/  EXIT ;  /* 0x000000000000794d */ /* 0x000fea0003800000 */
.L_x_1:
        /* <DEDUP_REMOVED lines=15> */
.L_x_4:


//--------------------- .text._Z11read_kernelILi128ELi1EEvPKvPv --------------------------
	.section	.text._Z11read_kernelILi128ELi1EEvPKvPv,"ax",@progbits
	.align	128
        .global         _Z11read_kernelILi128ELi1EEvPKvPv
        .type           _Z11read_kernelILi128ELi1EEvPKvPv,@function
        .size           _Z11read_kernelILi128ELi1EEvPKvPv,(.L_x_5 - _Z11read_kernelILi128ELi1EEvPKvPv)
        .other          _Z11read_kernelILi128ELi1EEvPKvPv,@"STO_CUDA_ENTRY STV_DEFAULT"
_Z11read_kernelILi128ELi1EEvPKvPv:
.text._Z11read_kernelILi128ELi1EEvPKvPv:
[----:B------:R-:W-:Y:S01]  /*0000*/  LDC R1, c[0x0][0x37c] ;  /* 0x0000df00ff017b82 */ /* 0x000fe20000000800 */
[----:B------:R-:W0:Y:S07]  /*0010*/  S2R R5, SR_CTAID.X ;  /* 0x0000000000057919 */ /* 0x000e2e0000002500 */
[----:B------:R-:W1:Y:S01]  /*0020*/  LDC.64 R2, c[0x0][0x380] ;  /* 0x0000e000ff027b82 */ /* 0x000e620000000a00 */
[----:B------:R-:W2:Y:S01]  /*0030*/  LDCU.64 UR4, c[0x0][0x358] ;  /* 0x00006b00ff0477ac */ /* 0x000ea20008000a00 */
[----:B------:R-:W0:Y:S02]  /*0040*/  S2R R0, SR_TID.X ;  /* 0x0000000000007919 */ /* 0x000e240000002100 */
[----:B0-----:R-:W-:-:S05]  /*0050*/  LEA R5, R5, R0, 0x7 ;  /* 0x0000000005057211 */ /* 0x001fca00078e38ff */
[----:B-1----:R-:W-:-:S05]  /*0060*/  IMAD.WIDE R2, R5, 0x10, R2 ;  /* 0x0000001005027825 */ /* 0x002fca00078e0202 */
[----:B--2---:R-:W2:Y:S02]  /*0070*/  LDG.E.EF.128 R4, desc[UR4][R2.64] ;  /* 0x0000000402047981 */ /* 0x004ea4000c0e1d00 */
[----:B--2---:R-:W-:-:S13]  /*0080*/  ISETP.NE.AND P0, PT, R4, RZ, PT ;  /* 0x000000ff0400720c */ /* 0x004fda0003f05270 */
[----:B------:R-:W-:Y:S05]  /*0090*/  @!P0 EXIT ;  /* 0x000000000000894d */ /* 0x000fea0003800000 */
[----:B------:R-:W0:Y:S02]  /*00a0*/  LDC.64 R2, c[0x0][0x388] ;  /* 0x0000e200ff027b82 */ /* 0x000e240000000a00 */
[----:B0-----:R-:W-:Y:S01]  /*00b0*/  STG.E.EF.128 desc[UR4][R2.64], R4 ;  /* 0x0000000402007986 */ /* 0x001fe2000c001d04 */
[----:B------:R-:W-:Y:S05]  /*00c0*/  EXIT ;  /* 0x000000000000794d */ /* 0x000fea0003800000 */
.L_x_2:
        /* <DEDUP_REMOVED lines=11> */
.L_x_5:


//--------------------- .nv.shared.reserved.0     --------------------------
	.section	.nv.shared.reserved.0,"aw",@nobits
	.weak		__nv_reservedSMEM_offset_0_alias
	.size		__nv_reservedSMEM_offset_0_alias, 0, 64
	.other		__nv_reservedSMEM_offset_0_alias,@"STO_CUDA_RESERVED_SHARED STV_DEFAULT"
__nv_reservedSMEM_offset_0_alias:
	.zero		0
	.zero		64


//--------------------- .nv.constant0._Z11copy_kernelILi128ELi1EEvPKvPv --------------------------
	.section	.nv.constant0._Z11copy_kernelILi128ELi1EEvPKvPv,"a",@progbits
	.sectionflags	@""
	.align	4
.nv.constant0._Z11copy_kernelILi128ELi1EEvPKvPv:
	.zero		912


//--------------------- .nv.constant0._Z12write_kernelILi128ELi1EEvPv --------------------------
	.section	.nv.constant0._Z12write_kernelILi128ELi1EEvPv,"a",@progbits
	.sectionflags	@""
	.align	4
.nv.constant0._Z12write_kernelILi128ELi1EEvPv:
	.zero		904


//--------------------- .nv.constant0._Z11read_kernelILi128ELi1EEvPKvPv --------------------------
	.section	.nv.constant0._Z11read_kernelILi128ELi1EEvPKvPv,"a",@progbits
	.sectionflags	@""
	.align	4
.nv.constant0._Z11read_kernelILi128ELi1EEvPKvPv:
	.zero		912


//--------------------- SYMBOLS --------------------------

	.type		.nv.reservedSmem.offset0,@object
	.size		.nv.reservedSmem.offset0,0x4
